//
// Generated by NVIDIA NVVM Compiler
//
// Compiler Build ID: CL-36424714
// Cuda compilation tools, release 13.0, V13.0.88
// Based on NVVM 20.0.0
//

.version 9.0
.target sm_100
.address_size 64

	// .globl	kernel

.visible .entry kernel(
	.param .u32 kernel_param_0,
	.param .u32 kernel_param_1,
	.param .u64 .ptr .align 1 kernel_param_2,
	.param .u64 .ptr .align 1 kernel_param_3
)
{
	.reg .pred 	%p<12>;
	.reg .b32 	%r<61>;
	.reg .b32 	%f<174>;
	.reg .b64 	%rd<19>;

	ld.param.u32 	%r17, [kernel_param_0];
	ld.param.u32 	%r16, [kernel_param_1];
	ld.param.u64 	%rd5, [kernel_param_2];
	ld.param.u64 	%rd6, [kernel_param_3];
	cvta.to.global.u64 	%rd1, %rd6;
	cvta.to.global.u64 	%rd2, %rd5;
	mov.u32 	%r18, %ntid.x;
	mov.u32 	%r19, %ctaid.x;
	mov.u32 	%r20, %tid.x;
	mad.lo.s32 	%r1, %r18, %r19, %r20;
	setp.gt.s32 	%p1, %r1, %r17;
	setp.lt.s32 	%p2, %r16, 1;
	or.pred  	%p3, %p1, %p2;
	@%p3 bra 	$L__BB0_12;
	mul.lo.s32 	%r2, %r16, %r1;
	and.b32  	%r3, %r16, 7;
	setp.lt.u32 	%p4, %r16, 8;
	mov.b32 	%r59, 0;
	@%p4 bra 	$L__BB0_4;
	and.b32  	%r59, %r16, 2147483640;
	neg.s32 	%r57, %r59;
	add.s64 	%rd3, %rd2, 16;
	add.s64 	%rd4, %rd1, 16;
	mov.u32 	%r56, %r2;
$L__BB0_3:
	.pragma "nounroll";
	mul.wide.s32 	%rd7, %r56, 4;
	add.s64 	%rd8, %rd3, %rd7;
	add.s64 	%rd9, %rd4, %rd7;
	ld.global.f32 	%f1, [%rd8+-16];
	fma.rn.f32 	%f2, %f1, 0f3BBB989D, 0f3F000000;
	cvt.sat.f32.f32 	%f3, %f2;
	mov.f32 	%f4, 0f4B400001;
	mov.f32 	%f5, 0f437C0000;
	fma.rm.f32 	%f6, %f3, %f5, %f4;
	add.f32 	%f7, %f6, 0fCB40007F;
	neg.f32 	%f8, %f7;
	fma.rn.f32 	%f9, %f1, 0f3FB8AA3B, %f8;
	fma.rn.f32 	%f10, %f1, 0f32A57060, %f9;
	mov.b32 	%r22, %f6;
	shl.b32 	%r23, %r22, 23;
	mov.b32 	%f11, %r23;
	ex2.approx.ftz.f32 	%f12, %f10;
	mul.f32 	%f13, %f12, %f11;
	st.global.f32 	[%rd9+-16], %f13;
	ld.global.f32 	%f14, [%rd8+-12];
	fma.rn.f32 	%f15, %f14, 0f3BBB989D, 0f3F000000;
	cvt.sat.f32.f32 	%f16, %f15;
	fma.rm.f32 	%f17, %f16, %f5, %f4;
	add.f32 	%f18, %f17, 0fCB40007F;
	neg.f32 	%f19, %f18;
	fma.rn.f32 	%f20, %f14, 0f3FB8AA3B, %f19;
	fma.rn.f32 	%f21, %f14, 0f32A57060, %f20;
	mov.b32 	%r24, %f17;
	shl.b32 	%r25, %r24, 23;
	mov.b32 	%f22, %r25;
	ex2.approx.ftz.f32 	%f23, %f21;
	mul.f32 	%f24, %f23, %f22;
	st.global.f32 	[%rd9+-12], %f24;
	ld.global.f32 	%f25, [%rd8+-8];
	fma.rn.f32 	%f26, %f25, 0f3BBB989D, 0f3F000000;
	cvt.sat.f32.f32 	%f27, %f26;
	fma.rm.f32 	%f28, %f27, %f5, %f4;
	add.f32 	%f29, %f28, 0fCB40007F;
	neg.f32 	%f30, %f29;
	fma.rn.f32 	%f31, %f25, 0f3FB8AA3B, %f30;
	fma.rn.f32 	%f32, %f25, 0f32A57060, %f31;
	mov.b32 	%r26, %f28;
	shl.b32 	%r27, %r26, 23;
	mov.b32 	%f33, %r27;
	ex2.approx.ftz.f32 	%f34, %f32;
	mul.f32 	%f35, %f34, %f33;
	st.global.f32 	[%rd9+-8], %f35;
	ld.global.f32 	%f36, [%rd8+-4];
	fma.rn.f32 	%f37, %f36, 0f3BBB989D, 0f3F000000;
	cvt.sat.f32.f32 	%f38, %f37;
	fma.rm.f32 	%f39, %f38, %f5, %f4;
	add.f32 	%f40, %f39, 0fCB40007F;
	neg.f32 	%f41, %f40;
	fma.rn.f32 	%f42, %f36, 0f3FB8AA3B, %f41;
	fma.rn.f32 	%f43, %f36, 0f32A57060, %f42;
	mov.b32 	%r28, %f39;
	shl.b32 	%r29, %r28, 23;
	mov.b32 	%f44, %r29;
	ex2.approx.ftz.f32 	%f45, %f43;
	mul.f32 	%f46, %f45, %f44;
	st.global.f32 	[%rd9+-4], %f46;
	ld.global.f32 	%f47, [%rd8];
	fma.rn.f32 	%f48, %f47, 0f3BBB989D, 0f3F000000;
	cvt.sat.f32.f32 	%f49, %f48;
	fma.rm.f32 	%f50, %f49, %f5, %f4;
	add.f32 	%f51, %f50, 0fCB40007F;
	neg.f32 	%f52, %f51;
	fma.rn.f32 	%f53, %f47, 0f3FB8AA3B, %f52;
	fma.rn.f32 	%f54, %f47, 0f32A57060, %f53;
	mov.b32 	%r30, %f50;
	shl.b32 	%r31, %r30, 23;
	mov.b32 	%f55, %r31;
	ex2.approx.ftz.f32 	%f56, %f54;
	mul.f32 	%f57, %f56, %f55;
	st.global.f32 	[%rd9], %f57;
	ld.global.f32 	%f58, [%rd8+4];
	fma.rn.f32 	%f59, %f58, 0f3BBB989D, 0f3F000000;
	cvt.sat.f32.f32 	%f60, %f59;
	fma.rm.f32 	%f61, %f60, %f5, %f4;
	add.f32 	%f62, %f61, 0fCB40007F;
	neg.f32 	%f63, %f62;
	fma.rn.f32 	%f64, %f58, 0f3FB8AA3B, %f63;
	fma.rn.f32 	%f65, %f58, 0f32A57060, %f64;
	mov.b32 	%r32, %f61;
	shl.b32 	%r33, %r32, 23;
	mov.b32 	%f66, %r33;
	ex2.approx.ftz.f32 	%f67, %f65;
	mul.f32 	%f68, %f67, %f66;
	st.global.f32 	[%rd9+4], %f68;
	ld.global.f32 	%f69, [%rd8+8];
	fma.rn.f32 	%f70, %f69, 0f3BBB989D, 0f3F000000;
	cvt.sat.f32.f32 	%f71, %f70;
	fma.rm.f32 	%f72, %f71, %f5, %f4;
	add.f32 	%f73, %f72, 0fCB40007F;
	neg.f32 	%f74, %f73;
	fma.rn.f32 	%f75, %f69, 0f3FB8AA3B, %f74;
	fma.rn.f32 	%f76, %f69, 0f32A57060, %f75;
	mov.b32 	%r34, %f72;
	shl.b32 	%r35, %r34, 23;
	mov.b32 	%f77, %r35;
	ex2.approx.ftz.f32 	%f78, %f76;
	mul.f32 	%f79, %f78, %f77;
	st.global.f32 	[%rd9+8], %f79;
	ld.global.f32 	%f80, [%rd8+12];
	fma.rn.f32 	%f81, %f80, 0f3BBB989D, 0f3F000000;
	cvt.sat.f32.f32 	%f82, %f81;
	fma.rm.f32 	%f83, %f82, %f5, %f4;
	add.f32 	%f84, %f83, 0fCB40007F;
	neg.f32 	%f85, %f84;
	fma.rn.f32 	%f86, %f80, 0f3FB8AA3B, %f85;
	fma.rn.f32 	%f87, %f80, 0f32A57060, %f86;
	mov.b32 	%r36, %f83;
	shl.b32 	%r37, %r36, 23;
	mov.b32 	%f88, %r37;
	ex2.approx.ftz.f32 	%f89, %f87;
	mul.f32 	%f90, %f89, %f88;
	st.global.f32 	[%rd9+12], %f90;
	add.s32 	%r57, %r57, 8;
	add.s32 	%r56, %r56, 8;
	setp.ne.s32 	%p5, %r57, 0;
	@%p5 bra 	$L__BB0_3;
$L__BB0_4:
	setp.eq.s32 	%p6, %r3, 0;
	@%p6 bra 	$L__BB0_12;
	and.b32  	%r11, %r16, 3;
	setp.lt.u32 	%p7, %r3, 4;
	@%p7 bra 	$L__BB0_7;
	add.s32 	%r38, %r59, %r2;
	mul.wide.s32 	%rd10, %r38, 4;
	add.s64 	%rd11, %rd2, %rd10;
	ld.global.f32 	%f91, [%rd11];
	fma.rn.f32 	%f92, %f91, 0f3BBB989D, 0f3F000000;
	cvt.sat.f32.f32 	%f93, %f92;
	mov.f32 	%f94, 0f4B400001;
	mov.f32 	%f95, 0f437C0000;
	fma.rm.f32 	%f96, %f93, %f95, %f94;
	add.f32 	%f97, %f96, 0fCB40007F;
	neg.f32 	%f98, %f97;
	fma.rn.f32 	%f99, %f91, 0f3FB8AA3B, %f98;
	fma.rn.f32 	%f100, %f91, 0f32A57060, %f99;
	mov.b32 	%r39, %f96;
	shl.b32 	%r40, %r39, 23;
	mov.b32 	%f101, %r40;
	ex2.approx.ftz.f32 	%f102, %f100;
	mul.f32 	%f103, %f102, %f101;
	add.s64 	%rd12, %rd1, %rd10;
	st.global.f32 	[%rd12], %f103;
	ld.global.f32 	%f104, [%rd11+4];
	fma.rn.f32 	%f105, %f104, 0f3BBB989D, 0f3F000000;
	cvt.sat.f32.f32 	%f106, %f105;
	fma.rm.f32 	%f107, %f106, %f95, %f94;
	add.f32 	%f108, %f107, 0fCB40007F;
	neg.f32 	%f109, %f108;
	fma.rn.f32 	%f110, %f104, 0f3FB8AA3B, %f109;
	fma.rn.f32 	%f111, %f104, 0f32A57060, %f110;
	mov.b32 	%r41, %f107;
	shl.b32 	%r42, %r41, 23;
	mov.b32 	%f112, %r42;
	ex2.approx.ftz.f32 	%f113, %f111;
	mul.f32 	%f114, %f113, %f112;
	st.global.f32 	[%rd12+4], %f114;
	ld.global.f32 	%f115, [%rd11+8];
	fma.rn.f32 	%f116, %f115, 0f3BBB989D, 0f3F000000;
	cvt.sat.f32.f32 	%f117, %f116;
	fma.rm.f32 	%f118, %f117, %f95, %f94;
	add.f32 	%f119, %f118, 0fCB40007F;
	neg.f32 	%f120, %f119;
	fma.rn.f32 	%f121, %f115, 0f3FB8AA3B, %f120;
	fma.rn.f32 	%f122, %f115, 0f32A57060, %f121;
	mov.b32 	%r43, %f118;
	shl.b32 	%r44, %r43, 23;
	mov.b32 	%f123, %r44;
	ex2.approx.ftz.f32 	%f124, %f122;
	mul.f32 	%f125, %f124, %f123;
	st.global.f32 	[%rd12+8], %f125;
	ld.global.f32 	%f126, [%rd11+12];
	fma.rn.f32 	%f127, %f126, 0f3BBB989D, 0f3F000000;
	cvt.sat.f32.f32 	%f128, %f127;
	fma.rm.f32 	%f129, %f128, %f95, %f94;
	add.f32 	%f130, %f129, 0fCB40007F;
	neg.f32 	%f131, %f130;
	fma.rn.f32 	%f132, %f126, 0f3FB8AA3B, %f131;
	fma.rn.f32 	%f133, %f126, 0f32A57060, %f132;
	mov.b32 	%r45, %f129;
	shl.b32 	%r46, %r45, 23;
	mov.b32 	%f134, %r46;
	ex2.approx.ftz.f32 	%f135, %f133;
	mul.f32 	%f136, %f135, %f134;
	st.global.f32 	[%rd12+12], %f136;
	add.s32 	%r59, %r59, 4;
$L__BB0_7:
	setp.eq.s32 	%p8, %r11, 0;
	@%p8 bra 	$L__BB0_12;
	setp.eq.s32 	%p9, %r11, 1;
	@%p9 bra 	$L__BB0_10;
	add.s32 	%r47, %r59, %r2;
	mul.wide.s32 	%rd13, %r47, 4;
	add.s64 	%rd14, %rd2, %rd13;
	ld.global.f32 	%f137, [%rd14];
	fma.rn.f32 	%f138, %f137, 0f3BBB989D, 0f3F000000;
	cvt.sat.f32.f32 	%f139, %f138;
	mov.f32 	%f140, 0f4B400001;
	mov.f32 	%f141, 0f437C0000;
	fma.rm.f32 	%f142, %f139, %f141, %f140;
	add.f32 	%f143, %f142, 0fCB40007F;
	neg.f32 	%f144, %f143;
	fma.rn.f32 	%f145, %f137, 0f3FB8AA3B, %f144;
	fma.rn.f32 	%f146, %f137, 0f32A57060, %f145;
	mov.b32 	%r48, %f142;
	shl.b32 	%r49, %r48, 23;
	mov.b32 	%f147, %r49;
	ex2.approx.ftz.f32 	%f148, %f146;
	mul.f32 	%f149, %f148, %f147;
	add.s64 	%rd15, %rd1, %rd13;
	st.global.f32 	[%rd15], %f149;
	ld.global.f32 	%f150, [%rd14+4];
	fma.rn.f32 	%f151, %f150, 0f3BBB989D, 0f3F000000;
	cvt.sat.f32.f32 	%f152, %f151;
	fma.rm.f32 	%f153, %f152, %f141, %f140;
	add.f32 	%f154, %f153, 0fCB40007F;
	neg.f32 	%f155, %f154;
	fma.rn.f32 	%f156, %f150, 0f3FB8AA3B, %f155;
	fma.rn.f32 	%f157, %f150, 0f32A57060, %f156;
	mov.b32 	%r50, %f153;
	shl.b32 	%r51, %r50, 23;
	mov.b32 	%f158, %r51;
	ex2.approx.ftz.f32 	%f159, %f157;
	mul.f32 	%f160, %f159, %f158;
	st.global.f32 	[%rd15+4], %f160;
	add.s32 	%r59, %r59, 2;
$L__BB0_10:
	and.b32  	%r52, %r16, 1;
	setp.eq.b32 	%p10, %r52, 1;
	not.pred 	%p11, %p10;
	@%p11 bra 	$L__BB0_12;
	add.s32 	%r53, %r59, %r2;
	mul.wide.s32 	%rd16, %r53, 4;
	add.s64 	%rd17, %rd2, %rd16;
	ld.global.f32 	%f161, [%rd17];
	fma.rn.f32 	%f162, %f161, 0f3BBB989D, 0f3F000000;
	cvt.sat.f32.f32 	%f163, %f162;
	mov.f32 	%f164, 0f4B400001;
	mov.f32 	%f165, 0f437C0000;
	fma.rm.f32 	%f166, %f163, %f165, %f164;
	add.f32 	%f167, %f166, 0fCB40007F;
	neg.f32 	%f168, %f167;
	fma.rn.f32 	%f169, %f161, 0f3FB8AA3B, %f168;
	fma.rn.f32 	%f170, %f161, 0f32A57060, %f169;
	mov.b32 	%r54, %f166;
	shl.b32 	%r55, %r54, 23;
	mov.b32 	%f171, %r55;
	ex2.approx.ftz.f32 	%f172, %f170;
	mul.f32 	%f173, %f172, %f171;
	add.s64 	%rd18, %rd1, %rd16;
	st.global.f32 	[%rd18], %f173;
$L__BB0_12:
	ret;

}


// ===== COMPILED SASS (sm_100) =====

	.target	sm_100

	.elftype	@"ET_EXEC"


//--------------------- .note.nv.tkinfo           --------------------------
	.section	.note.nv.tkinfo,"",@"SHT_NOTE"
	.sectionflags	@"SHF_NOTE_NV_TKINFO"
	.tkinfo
        /*0018*/ 	.word	0x00000002
        /*0030*/ 	.string	""
        /*0030*/ 	.string	"ptxas"
        /*0030*/ 	.string	"Cuda compilation tools, release 13.0, V13.0.88"
        /*0030*/ 	.string	"Build cuda_13.0.r13.0/compiler.36424714_0"
        /*0030*/ 	.string	"-arch sm_100 -m 64 "



//--------------------- .note.nv.cuinfo           --------------------------
	.section	.note.nv.cuinfo,"",@"SHT_NOTE"
	.sectionflags	@"SHF_NOTE_NV_CUINFO"
        /*0018*/ 	.short	0x0002
        /*001a*/ 	.short	0x0064
        /*001c*/ 	.short	0x0082
	.zero		2


//--------------------- .nv.info                  --------------------------
	.section	.nv.info,"",@"SHT_CUDA_INFO"
	.align	4


	//----- nvinfo : EIATTR_REGCOUNT
	.align		4
        /*0000*/ 	.byte	0x04, 0x2f
        /*0002*/ 	.short	(.L_1 - .L_0)
	.align		4
.L_0:
        /*0004*/ 	.word	index@(kernel)
        /*0008*/ 	.word	0x00000015


	//----- nvinfo : EIATTR_FRAME_SIZE
	.align		4
.L_1:
        /*000c*/ 	.byte	0x04, 0x11
        /*000e*/ 	.short	(.L_3 - .L_2)
	.align		4
.L_2:
        /*0010*/ 	.word	index@(kernel)
        /*0014*/ 	.word	0x00000000


	//----- nvinfo : EIATTR_MIN_STACK_SIZE
	.align		4
.L_3:
        /*0018*/ 	.byte	0x04, 0x12
        /*001a*/ 	.short	(.L_5 - .L_4)
	.align		4
.L_4:
        /*001c*/ 	.word	index@(kernel)
        /*0020*/ 	.word	0x00000000
.L_5:


//--------------------- .nv.compat                --------------------------
	.section	.nv.compat,"",@"SHT_CUDA_COMPAT_INFO"
	.align	4
        /*0000*/ 	.byte	0x02, 0x09, 0x00, 0x00, 0x02, 0x02, 0x01, 0x00, 0x02, 0x05, 0x05, 0x00, 0x03, 0x07, 0x01, 0x01
        /*0010*/ 	.byte	0x02, 0x03, 0x00, 0x00, 0x02, 0x06, 0x01, 0x00, 0x04, 0x0b, 0x08, 0x00, 0x09, 0x00, 0x00, 0x00
        /*0020*/ 	.byte	0x00, 0x00, 0x00, 0x00


//--------------------- .nv.info.kernel           --------------------------
	.section	.nv.info.kernel,"",@"SHT_CUDA_INFO"
	.sectionflags	@""
	.align	4


	//----- nvinfo : EIATTR_CUDA_API_VERSION
	.align		4
        /*0000*/ 	.byte	0x04, 0x37
        /*0002*/ 	.short	(.L_7 - .L_6)
.L_6:
        /*0004*/ 	.word	0x00000082


	//----- nvinfo : EIATTR_KPARAM_INFO
	.align		4
.L_7:
        /*0008*/ 	.byte	0x04, 0x17
        /*000a*/ 	.short	(.L_9 - .L_8)
.L_8:
        /*000c*/ 	.word	0x00000000
        /*0010*/ 	.short	0x0003
        /*0012*/ 	.short	0x0010
        /*0014*/ 	.byte	0x00, 0xf5, 0x21, 0x00


	//----- nvinfo : EIATTR_KPARAM_INFO
	.align		4
.L_9:
        /*0018*/ 	.byte	0x04, 0x17
        /*001a*/ 	.short	(.L_11 - .L_10)
.L_10:
        /*001c*/ 	.word	0x00000000
        /*0020*/ 	.short	0x0002
        /*0022*/ 	.short	0x0008
        /*0024*/ 	.byte	0x00, 0xf5, 0x21, 0x00


	//----- nvinfo : EIATTR_KPARAM_INFO
	.align		4
.L_11:
        /*0028*/ 	.byte	0x04, 0x17
        /*002a*/ 	.short	(.L_13 - .L_12)
.L_12:
        /*002c*/ 	.word	0x00000000
        /*0030*/ 	.short	0x0001
        /*0032*/ 	.short	0x0004
        /*0034*/ 	.byte	0x00, 0xf0, 0x11, 0x00


	//----- nvinfo : EIATTR_KPARAM_INFO
	.align		4
.L_13:
        /*0038*/ 	.byte	0x04, 0x17
        /*003a*/ 	.short	(.L_15 - .L_14)
.L_14:
        /*003c*/ 	.word	0x00000000
        /*0040*/ 	.short	0x0000
        /*0042*/ 	.short	0x0000
        /*0044*/ 	.byte	0x00, 0xf0, 0x11, 0x00


	//----- nvinfo : EIATTR_SPARSE_MMA_MASK
	.align		4
.L_15:
        /*0048*/ 	.byte	0x03, 0x50
        /*004a*/ 	.short	0x0000


	//----- nvinfo : EIATTR_MAXREG_COUNT
	.align		4
        /*004c*/ 	.byte	0x03, 0x1b
        /*004e*/ 	.short	0x00ff


	//----- nvinfo : EIATTR_MERCURY_ISA_VERSION
	.align		4
        /*0050*/ 	.byte	0x03, 0x5f
        /*0052*/ 	.short	0x0101


	//----- nvinfo : EIATTR_VRC_CTA_INIT_COUNT
	.align		4
        /*0054*/ 	.byte	0x02, 0x4a
	.zero		1
	.zero		1


	//----- nvinfo : EIATTR_EXIT_INSTR_OFFSETS
	.align		4
        /*0058*/ 	.byte	0x04, 0x1c
        /*005a*/ 	.short	(.L_17 - .L_16)


	//   ....[0]....
.L_16:
        /*005c*/ 	.word	0x00000080


	//   ....[1]....
        /*0060*/ 	.word	0x00000750


	//   ....[2]....
        /*0064*/ 	.word	0x00000aa0


	//   ....[3]....
        /*0068*/ 	.word	0x00000cb0


	//   ....[4]....
        /*006c*/ 	.word	0x00000dd0


	//----- nvinfo : EIATTR_CBANK_PARAM_SIZE
	.align		4
.L_17:
        /*0070*/ 	.byte	0x03, 0x19
        /*0072*/ 	.short	0x0018


	//----- nvinfo : EIATTR_PARAM_CBANK
	.align		4
        /*0074*/ 	.byte	0x04, 0x0a
        /*0076*/ 	.short	(.L_19 - .L_18)
	.align		4
.L_18:
        /*0078*/ 	.word	index@(.nv.constant0.kernel)
        /*007c*/ 	.short	0x0380
        /*007e*/ 	.short	0x0018


	//----- nvinfo : EIATTR_SW_WAR
	.align		4
.L_19:
        /*0080*/ 	.byte	0x04, 0x36
        /*0082*/ 	.short	(.L_21 - .L_20)
.L_20:
        /*0084*/ 	.word	0x00000008
.L_21:


//--------------------- .nv.callgraph             --------------------------
	.section	.nv.callgraph,"",@"SHT_CUDA_CALLGRAPH"
	.align	4
	.sectionentsize	8
	.align		4
        /*0000*/ 	.word	0x00000000
	.align		4
        /*0004*/ 	.word	0xffffffff
	.align		4
        /*0008*/ 	.word	0x00000000
	.align		4
        /*000c*/ 	.word	0xfffffffe
	.align		4
        /*0010*/ 	.word	0x00000000
	.align		4
        /*0014*/ 	.word	0xfffffffd
	.align		4
        /*0018*/ 	.word	0x00000000
	.align		4
        /*001c*/ 	.word	0xfffffffc


//--------------------- .text.kernel              --------------------------
	.section	.text.kernel,"ax",@progbits
	.align	128
        .global         kernel
        .type           kernel,@function
        .size           kernel,(.L_x_5 - kernel)
        .other          kernel,@"STO_CUDA_ENTRY STV_DEFAULT"
kernel:
.text.kernel:
[----:B------:R-:W-:Y:S01]  /*0000*/  LDC R1, c[0x0][0x37c] ;  /* 0x0000df00ff017b82 */ /* 0x000fe20000000800 */
[----:B------:R-:W0:Y:S07]  /*0010*/  S2R R0, SR_CTAID.X ;  /* 0x0000000000007919 */ /* 0x000e2e0000002500 */
[----:B------:R-:W1:Y:S01]  /*0020*/  LDC.64 R2, c[0x0][0x380] ;  /* 0x0000e000ff027b82 */ /* 0x000e620000000a00 */
[----:B------:R-:W0:Y:S01]  /*0030*/  LDCU UR4, c[0x0][0x360] ;  /* 0x00006c00ff0477ac */ /* 0x000e220008000800 */
[----:B------:R-:W0:Y:S01]  /*0040*/  S2R R5, SR_TID.X ;  /* 0x0000000000057919 */ /* 0x000e220000002100 */
[----:B-1----:R-:W-:Y:S01]  /*0050*/  ISETP.GE.AND P0, PT, R3, 0x1, PT ;  /* 0x000000010300780c */ /* 0x002fe20003f06270 */
[----:B0-----:R-:W-:-:S05]  /*0060*/  IMAD R0, R0, UR4, R5 ;  /* 0x0000000400007c24 */ /* 0x001fca000f8e0205 */
[----:B------:R-:W-:-:S13]  /*0070*/  ISETP.GT.OR P0, PT, R0, R2, !P0 ;  /* 0x000000020000720c */ /* 0x000fda0004704670 */
[----:B------:R-:W-:Y:S05]  /*0080*/  @P0 EXIT ;  /* 0x000000000000094d */ /* 0x000fea0003800000 */
[C---:B------:R-:W-:Y:S01]  /*0090*/  ISETP.GE.U32.AND P1, PT, R3.reuse, 0x8, PT ;  /* 0x000000080300780c */ /* 0x040fe20003f26070 */
[----:B------:R-:W0:Y:S01]  /*00a0*/  LDCU.64 UR8, c[0x0][0x358] ;  /* 0x00006b00ff0877ac */ /* 0x000e220008000a00 */
[----:B------:R-:W-:Y:S01]  /*00b0*/  LOP3.LUT R14, R3, 0x7, RZ, 0xc0, !PT ;  /* 0x00000007030e7812 */ /* 0x000fe200078ec0ff */
[----:B------:R-:W-:Y:S02]  /*00c0*/  HFMA2 R5, -RZ, RZ, 0, 0 ;  /* 0x00000000ff057431 */ /* 0x000fe400000001ff */
[----:B------:R-:W-:Y:S01]  /*00d0*/  IMAD R0, R0, R3, RZ ;  /* 0x0000000300007224 */ /* 0x000fe200078e02ff */
[----:B------:R-:W-:-:S07]  /*00e0*/  ISETP.NE.AND P0, PT, R14, RZ, PT ;  /* 0x000000ff0e00720c */ /* 0x000fce0003f05270 */
[----:B------:R-:W-:Y:S06]  /*00f0*/  @!P1 BRA `(.L_x_0) ;  /* 0x0000000400949947 */ /* 0x000fec0003800000 */
[----:B------:R-:W1:Y:S01]  /*0100*/  LDCU.64 UR6, c[0x0][0x388] ;  /* 0x00007100ff0677ac */ /* 0x000e620008000a00 */
[----:B------:R-:W-:Y:S02]  /*0110*/  LOP3.LUT R5, R3, 0x7ffffff8, RZ, 0xc0, !PT ;  /* 0x7ffffff803057812 */ /* 0x000fe400078ec0ff */
[----:B------:R-:W-:Y:S01]  /*0120*/  MOV R2, R0 ;  /* 0x0000000000027202 */ /* 0x000fe20000000f00 */
[----:B------:R-:W2:Y:S01]  /*0130*/  LDCU.64 UR4, c[0x0][0x390] ;  /* 0x00007200ff0477ac */ /* 0x000ea20008000a00 */
[----:B------:R-:W-:Y:S01]  /*0140*/  IADD3 R4, PT, PT, -R5, RZ, RZ ;  /* 0x000000ff05047210 */ /* 0x000fe20007ffe1ff */
[----:B-1----:R-:W-:Y:S02]  /*0150*/  UIADD3 UR6, UP0, UPT, UR6, 0x10, URZ ;  /* 0x0000001006067890 */ /* 0x002fe4000ff1e0ff */
[----:B--2---:R-:W-:Y:S02]  /*0160*/  UIADD3 UR4, UP1, UPT, UR4, 0x10, URZ ;  /* 0x0000001004047890 */ /* 0x004fe4000ff3e0ff */
[----:B------:R-:W-:-:S02]  /*0170*/  UIADD3.X UR7, UPT, UPT, URZ, UR7, URZ, UP0, !UPT ;  /* 0x00000007ff077290 */ /* 0x000fc400087fe4ff */
[----:B------:R-:W-:-:S12]  /*0180*/  UIADD3.X UR5, UPT, UPT, URZ, UR5, URZ, UP1, !UPT ;  /* 0x00000005ff057290 */ /* 0x000fd80008ffe4ff */
.L_x_1:
[----:B------:R-:W-:Y:S02]  /*0190*/  MOV R6, UR6 ;  /* 0x0000000600067c02 */ /* 0x000fe40008000f00 */
[----:B------:R-:W-:-:S03]  /*01a0*/  MOV R7, UR7 ;  /* 0x0000000700077c02 */ /* 0x000fc60008000f00 */
[----:B------:R-:W-:-:S05]  /*01b0*/  IMAD.WIDE R6, R2, 0x4, R6 ;  /* 0x0000000402067825 */ /* 0x000fca00078e0206 */
[----:B0-2---:R-:W2:Y:S01]  /*01c0*/  LDG.E R9, desc[UR8][R6.64+-0x10] ;  /* 0xfffff00806097981 */ /* 0x005ea2000c1e1900 */
[----:B------:R-:W-:Y:S01]  /*01d0*/  HFMA2 R11, -RZ, RZ, 3.7421875, 0 ;  /* 0x437c0000ff0b7431 */ /* 0x000fe200000001ff */
[----:B------:R-:W-:-:S05]  /*01e0*/  MOV R10, 0x3bbb989d ;  /* 0x3bbb989d000a7802 */ /* 0x000fca0000000f00 */
[----:B--2---:R-:W-:-:S04]  /*01f0*/  FFMA.SAT R8, R9, R10, 0.5 ;  /* 0x3f00000009087423 */ /* 0x004fc8000000200a */
[----:B------:R-:W-:-:S04]  /*0200*/  FFMA.RM R12, R8, R11, 12582913 ;  /* 0x4b400001080c7423 */ /* 0x000fc8000000400b */
[C---:B------:R-:W-:Y:S01]  /*0210*/  FADD R8, R12.reuse, -12583039 ;  /* 0xcb40007f0c087421 */ /* 0x040fe20000000000 */
[----:B------:R-:W-:-:S03]  /*0220*/  SHF.L.U32 R12, R12, 0x17, RZ ;  /* 0x000000170c0c7819 */ /* 0x000fc600000006ff */
[----:B------:R-:W-:-:S04]  /*0230*/  FFMA R8, R9, 1.4426950216293334961, -R8 ;  /* 0x3fb8aa3b09087823 */ /* 0x000fc80000000808 */
[----:B------:R-:W-:Y:S01]  /*0240*/  FFMA R13, R9, 1.925963033500011079e-08, R8 ;  /* 0x32a57060090d7823 */ /* 0x000fe20000000008 */
[----:B------:R-:W-:Y:S02]  /*0250*/  MOV R8, UR4 ;  /* 0x0000000400087c02 */ /* 0x000fe40008000f00 */
[----:B------:R-:W-:-:S03]  /*0260*/  MOV R9, UR5 ;  /* 0x0000000500097c02 */ /* 0x000fc60008000f00 */
[----:B------:R-:W0:Y:S01]  /*0270*/  MUFU.EX2 R13, R13 ;  /* 0x0000000d000d7308 */ /* 0x000e220000000800 */
[----:B------:R-:W-:-:S04]  /*0280*/  IMAD.WIDE R8, R2, 0x4, R8 ;  /* 0x0000000402087825 */ /* 0x000fc800078e0208 */
[----:B0-----:R-:W-:-:S05]  /*0290*/  FMUL R15, R12, R13 ;  /* 0x0000000d0c0f7220 */ /* 0x001fca0000400000 */
[----:B------:R0:W-:Y:S04]  /*02a0*/  STG.E desc[UR8][R8.64+-0x10], R15 ;  /* 0xfffff00f08007986 */ /* 0x0001e8000c101908 */
[----:B------:R-:W2:Y:S02]  /*02b0*/  LDG.E R17, desc[UR8][R6.64+-0xc] ;  /* 0xfffff40806117981 */ /* 0x000ea4000c1e1900 */
[----:B--2---:R-:W-:-:S04]  /*02c0*/  FFMA.SAT R12, R17, R10, 0.5 ;  /* 0x3f000000110c7423 */ /* 0x004fc8000000200a */
[----:B------:R-:W-:-:S04]  /*02d0*/  FFMA.RM R12, R12, R11, 12582913 ;  /* 0x4b4000010c0c7423 */ /* 0x000fc8000000400b */
[C---:B------:R-:W-:Y:S01]  /*02e0*/  FADD R16, R12.reuse, -12583039 ;  /* 0xcb40007f0c107421 */ /* 0x040fe20000000000 */
[----:B------:R-:W-:-:S03]  /*02f0*/  SHF.L.U32 R12, R12, 0x17, RZ ;  /* 0x000000170c0c7819 */ /* 0x000fc600000006ff */
[----:B------:R-:W-:-:S04]  /*0300*/  FFMA R16, R17, 1.4426950216293334961, -R16 ;  /* 0x3fb8aa3b11107823 */ /* 0x000fc80000000810 */
[----:B------:R-:W-:-:S04]  /*0310*/  FFMA R16, R17, 1.925963033500011079e-08, R16 ;  /* 0x32a5706011107823 */ /* 0x000fc80000000010 */
[----:B------:R-:W1:Y:S02]  /*0320*/  MUFU.EX2 R13, R16 ;  /* 0x00000010000d7308 */ /* 0x000e640000000800 */
[----:B-1----:R-:W-:-:S05]  /*0330*/  FMUL R13, R12, R13 ;  /* 0x0000000d0c0d7220 */ /* 0x002fca0000400000 */
[----:B------:R1:W-:Y:S04]  /*0340*/  STG.E desc[UR8][R8.64+-0xc], R13 ;  /* 0xfffff40d08007986 */ /* 0x0003e8000c101908 */
[----:B0-----:R-:W2:Y:S02]  /*0350*/  LDG.E R15, desc[UR8][R6.64+-0x8] ;  /* 0xfffff808060f7981 */ /* 0x001ea4000c1e1900 */
[----:B--2---:R-:W-:-:S04]  /*0360*/  FFMA.SAT R12, R15, R10, 0.5 ;  /* 0x3f0000000f0c7423 */ /* 0x004fc8000000200a */
[----:B------:R-:W-:-:S04]  /*0370*/  FFMA.RM R12, R12, R11, 12582913 ;  /* 0x4b4000010c0c7423 */ /* 0x000fc8000000400b */
[C---:B------:R-:W-:Y:S01]  /*0380*/  FADD R18, R12.reuse, -12583039 ;  /* 0xcb40007f0c127421 */ /* 0x040fe20000000000 */
[----:B------:R-:W-:-:S03]  /*0390*/  SHF.L.U32 R12, R12, 0x17, RZ ;  /* 0x000000170c0c7819 */ /* 0x000fc600000006ff */
[----:B------:R-:W-:-:S04]  /*03a0*/  FFMA R18, R15, 1.4426950216293334961, -R18 ;  /* 0x3fb8aa3b0f127823 */ /* 0x000fc80000000812 */
[----:B------:R-:W-:-:S04]  /*03b0*/  FFMA R18, R15, 1.925963033500011079e-08, R18 ;  /* 0x32a570600f127823 */ /* 0x000fc80000000012 */
[----:B------:R-:W0:Y:S02]  /*03c0*/  MUFU.EX2 R15, R18 ;  /* 0x00000012000f7308 */ /* 0x000e240000000800 */
[----:B0-----:R-:W-:-:S05]  /*03d0*/  FMUL R15, R12, R15 ;  /* 0x0000000f0c0f7220 */ /* 0x001fca0000400000 */
[----:B------:R0:W-:Y:S04]  /*03e0*/  STG.E desc[UR8][R8.64+-0x8], R15 ;  /* 0xfffff80f08007986 */ /* 0x0001e8000c101908 */
[----:B-1----:R-:W2:Y:S02]  /*03f0*/  LDG.E R13, desc[UR8][R6.64+-0x4] ;  /* 0xfffffc08060d7981 */ /* 0x002ea4000c1e1900 */
        /* <DEDUP_REMOVED lines=39> */
[----:B-1----:R-:W3:Y:S01]  /*0670*/  LDG.E R13, desc[UR8][R6.64+0xc] ;  /* 0x00000c08060d7981 */ /* 0x002ee2000c1e1900 */
[----:B------:R-:W-:Y:S02]  /*0680*/  IADD3 R4, PT, PT, R4, 0x8, RZ ;  /* 0x0000000804047810 */ /* 0x000fe40007ffe0ff */
[----:B------:R-:W-:Y:S02]  /*0690*/  IADD3 R2, PT, PT, R2, 0x8, RZ ;  /* 0x0000000802027810 */ /* 0x000fe40007ffe0ff */
[----:B------:R-:W-:Y:S01]  /*06a0*/  ISETP.NE.AND P1, PT, R4, RZ, PT ;  /* 0x000000ff0400720c */ /* 0x000fe20003f25270 */
[----:B---3--:R-:W-:-:S04]  /*06b0*/  FFMA.SAT R10, R13, R10, 0.5 ;  /* 0x3f0000000d0a7423 */ /* 0x008fc8000000200a */
[----:B------:R-:W-:-:S04]  /*06c0*/  FFMA.RM R10, R10, R11, 12582913 ;  /* 0x4b4000010a0a7423 */ /* 0x000fc8000000400b */
[C---:B------:R-:W-:Y:S01]  /*06d0*/  FADD R12, R10.reuse, -12583039 ;  /* 0xcb40007f0a0c7421 */ /* 0x040fe20000000000 */
[----:B------:R-:W-:-:S03]  /*06e0*/  SHF.L.U32 R10, R10, 0x17, RZ ;  /* 0x000000170a0a7819 */ /* 0x000fc600000006ff */
[----:B------:R-:W-:-:S04]  /*06f0*/  FFMA R12, R13, 1.4426950216293334961, -R12 ;  /* 0x3fb8aa3b0d0c7823 */ /* 0x000fc8000000080c */
[----:B------:R-:W-:-:S04]  /*0700*/  FFMA R12, R13, 1.925963033500011079e-08, R12 ;  /* 0x32a570600d0c7823 */ /* 0x000fc8000000000c */
[----:B------:R-:W0:Y:S02]  /*0710*/  MUFU.EX2 R11, R12 ;  /* 0x0000000c000b7308 */ /* 0x000e240000000800 */
[----:B0-----:R-:W-:-:S05]  /*0720*/  FMUL R11, R10, R11 ;  /* 0x0000000b0a0b7220 */ /* 0x001fca0000400000 */
[----:B------:R2:W-:Y:S01]  /*0730*/  STG.E desc[UR8][R8.64+0xc], R11 ;  /* 0x00000c0b08007986 */ /* 0x0005e2000c101908 */
[----:B------:R-:W-:Y:S05]  /*0740*/  @P1 BRA `(.L_x_1) ;  /* 0xfffffff800901947 */ /* 0x000fea000383ffff */
.L_x_0:
[----:B0-----:R-:W-:Y:S05]  /*0750*/  @!P0 EXIT ;  /* 0x000000000000894d */ /* 0x001fea0003800000 */
[----:B------:R-:W-:Y:S02]  /*0760*/  ISETP.GE.U32.AND P0, PT, R14, 0x4, PT ;  /* 0x000000040e00780c */ /* 0x000fe40003f06070 */
[----:B------:R-:W-:-:S04]  /*0770*/  LOP3.LUT R16, R3, 0x3, RZ, 0xc0, !PT ;  /* 0x0000000303107812 */ /* 0x000fc800078ec0ff */
[----:B------:R-:W-:-:S07]  /*0780*/  ISETP.NE.AND P1, PT, R16, RZ, PT ;  /* 0x000000ff1000720c */ /* 0x000fce0003f25270 */
[----:B------:R-:W-:Y:S06]  /*0790*/  @!P0 BRA `(.L_x_2) ;  /* 0x0000000000c08947 */ /* 0x000fec0003800000 */
[----:B------:R-:W0:Y:S01]  /*07a0*/  LDC.64 R6, c[0x0][0x388] ;  /* 0x0000e200ff067b82 */ /* 0x000e220000000a00 */
[----:B--2---:R-:W-:-:S05]  /*07b0*/  IADD3 R11, PT, PT, R0, R5, RZ ;  /* 0x00000005000b7210 */ /* 0x004fca0007ffe0ff */
[----:B0-----:R-:W-:-:S05]  /*07c0*/  IMAD.WIDE R6, R11, 0x4, R6 ;  /* 0x000000040b067825 */ /* 0x001fca00078e0206 */
[----:B------:R-:W2:Y:S01]  /*07d0*/  LDG.E R13, desc[UR8][R6.64] ;  /* 0x00000008060d7981 */ /* 0x000ea2000c1e1900 */
[----:B------:R-:W-:Y:S01]  /*07e0*/  HFMA2 R4, -RZ, RZ, 3.7421875, 0 ;  /* 0x437c0000ff047431 */ /* 0x000fe200000001ff */
[----:B------:R-:W-:-:S05]  /*07f0*/  MOV R2, 0x3bbb989d ;  /* 0x3bbb989d00027802 */ /* 0x000fca0000000f00 */
[----:B--2---:R-:W-:-:S04]  /*0800*/  FFMA.SAT R9, R13, R2, 0.5 ;  /* 0x3f0000000d097423 */ /* 0x004fc80000002002 */
[----:B------:R-:W-:Y:S02]  /*0810*/  FFMA.RM R10, R9, R4, 12582913 ;  /* 0x4b400001090a7423 */ /* 0x000fe40000004004 */
[----:B------:R-:W0:Y:S02]  /*0820*/  LDC.64 R8, c[0x0][0x390] ;  /* 0x0000e400ff087b82 */ /* 0x000e240000000a00 */
[C---:B------:R-:W-:Y:S01]  /*0830*/  FADD R12, R10.reuse, -12583039 ;  /* 0xcb40007f0a0c7421 */ /* 0x040fe20000000000 */
[----:B------:R-:W-:-:S03]  /*0840*/  SHF.L.U32 R10, R10, 0x17, RZ ;  /* 0x000000170a0a7819 */ /* 0x000fc600000006ff */
[----:B------:R-:W-:-:S04]  /*0850*/  FFMA R12, R13, 1.4426950216293334961, -R12 ;  /* 0x3fb8aa3b0d0c7823 */ /* 0x000fc8000000080c */
[----:B------:R-:W-:-:S04]  /*0860*/  FFMA R12, R13, 1.925963033500011079e-08, R12 ;  /* 0x32a570600d0c7823 */ /* 0x000fc8000000000c */
[----:B------:R-:W1:Y:S01]  /*0870*/  MUFU.EX2 R13, R12 ;  /* 0x0000000c000d7308 */ /* 0x000e620000000800 */
[----:B0-----:R-:W-:-:S04]  /*0880*/  IMAD.WIDE R8, R11, 0x4, R8 ;  /* 0x000000040b087825 */ /* 0x001fc800078e0208 */
[----:B-1----:R-:W-:-:S05]  /*0890*/  FMUL R13, R10, R13 ;  /* 0x0000000d0a0d7220 */ /* 0x002fca0000400000 */
[----:B------:R0:W-:Y:S04]  /*08a0*/  STG.E desc[UR8][R8.64], R13 ;  /* 0x0000000d08007986 */ /* 0x0001e8000c101908 */
[----:B------:R-:W2:Y:S02]  /*08b0*/  LDG.E R11, desc[UR8][R6.64+0x4] ;  /* 0x00000408060b7981 */ /* 0x000ea4000c1e1900 */
[----:B--2---:R-:W-:-:S04]  /*08c0*/  FFMA.SAT R15, R11, R2, 0.5 ;  /* 0x3f0000000b0f7423 */ /* 0x004fc80000002002 */
[----:B------:R-:W-:-:S04]  /*08d0*/  FFMA.RM R15, R15, R4, 12582913 ;  /* 0x4b4000010f0f7423 */ /* 0x000fc80000004004 */
[C---:B------:R-:W-:Y:S01]  /*08e0*/  FADD R10, R15.reuse, -12583039 ;  /* 0xcb40007f0f0a7421 */ /* 0x040fe20000000000 */
[----:B------:R-:W-:-:S03]  /*08f0*/  SHF.L.U32 R15, R15, 0x17, RZ ;  /* 0x000000170f0f7819 */ /* 0x000fc600000006ff */
[----:B------:R-:W-:-:S04]  /*0900*/  FFMA R10, R11, 1.4426950216293334961, -R10 ;  /* 0x3fb8aa3b0b0a7823 */ /* 0x000fc8000000080a */
[----:B------:R-:W-:-:S06]  /*0910*/  FFMA R10, R11, 1.925963033500011079e-08, R10 ;  /* 0x32a570600b0a7823 */ /* 0x000fcc000000000a */
[----:B------:R-:W1:Y:S02]  /*0920*/  MUFU.EX2 R10, R10 ;  /* 0x0000000a000a7308 */ /* 0x000e640000000800 */
[----:B-1----:R-:W-:-:S05]  /*0930*/  FMUL R15, R15, R10 ;  /* 0x0000000a0f0f7220 */ /* 0x002fca0000400000 */
[----:B------:R1:W-:Y:S04]  /*0940*/  STG.E desc[UR8][R8.64+0x4], R15 ;  /* 0x0000040f08007986 */ /* 0x0003e8000c101908 */
[----:B------:R-:W0:Y:S02]  /*0950*/  LDG.E R11, desc[UR8][R6.64+0x8] ;  /* 0x00000808060b7981 */ /* 0x000e24000c1e1900 */
[----:B0-----:R-:W-:-:S04]  /*0960*/  FFMA.SAT R13, R11, R2, 0.5 ;  /* 0x3f0000000b0d7423 */ /* 0x001fc80000002002 */
[----:B------:R-:W-:-:S04]  /*0970*/  FFMA.RM R13, R13, R4, 12582913 ;  /* 0x4b4000010d0d7423 */ /* 0x000fc80000004004 */
[C---:B------:R-:W-:Y:S01]  /*0980*/  FADD R12, R13.reuse, -12583039 ;  /* 0xcb40007f0d0c7421 */ /* 0x040fe20000000000 */
[----:B------:R-:W-:-:S03]  /*0990*/  SHF.L.U32 R13, R13, 0x17, RZ ;  /* 0x000000170d0d7819 */ /* 0x000fc600000006ff */
[----:B------:R-:W-:-:S04]  /*09a0*/  FFMA R12, R11, 1.4426950216293334961, -R12 ;  /* 0x3fb8aa3b0b0c7823 */ /* 0x000fc8000000080c */
[----:B------:R-:W-:-:S06]  /*09b0*/  FFMA R12, R11, 1.925963033500011079e-08, R12 ;  /* 0x32a570600b0c7823 */ /* 0x000fcc000000000c */
[----:B------:R-:W0:Y:S02]  /*09c0*/  MUFU.EX2 R12, R12 ;  /* 0x0000000c000c7308 */ /* 0x000e240000000800 */
[----:B0-----:R-:W-:-:S05]  /*09d0*/  FMUL R13, R13, R12 ;  /* 0x0000000c0d0d7220 */ /* 0x001fca0000400000 */
[----:B------:R0:W-:Y:S04]  /*09e0*/  STG.E desc[UR8][R8.64+0x8], R13 ;  /* 0x0000080d08007986 */ /* 0x0001e8000c101908 */
[----:B------:R-:W1:Y:S01]  /*09f0*/  LDG.E R11, desc[UR8][R6.64+0xc] ;  /* 0x00000c08060b7981 */ /* 0x000e62000c1e1900 */
[----:B------:R-:W-:Y:S01]  /*0a00*/  IADD3 R5, PT, PT, R5, 0x4, RZ ;  /* 0x0000000405057810 */ /* 0x000fe20007ffe0ff */
[----:B-1----:R-:W-:-:S04]  /*0a10*/  FFMA.SAT R15, R11, R2, 0.5 ;  /* 0x3f0000000b0f7423 */ /* 0x002fc80000002002 */
[----:B------:R-:W-:-:S04]  /*0a20*/  FFMA.RM R15, R15, R4, 12582913 ;  /* 0x4b4000010f0f7423 */ /* 0x000fc80000004004 */
[C---:B------:R-:W-:Y:S01]  /*0a30*/  FADD R2, R15.reuse, -12583039 ;  /* 0xcb40007f0f027421 */ /* 0x040fe20000000000 */
[----:B------:R-:W-:-:S03]  /*0a40*/  SHF.L.U32 R15, R15, 0x17, RZ ;  /* 0x000000170f0f7819 */ /* 0x000fc600000006ff */
[----:B------:R-:W-:-:S04]  /*0a50*/  FFMA R2, R11, 1.4426950216293334961, -R2 ;  /* 0x3fb8aa3b0b027823 */ /* 0x000fc80000000802 */
[----:B------:R-:W-:-:S06]  /*0a60*/  FFMA R2, R11, 1.925963033500011079e-08, R2 ;  /* 0x32a570600b027823 */ /* 0x000fcc0000000002 */
[----:B------:R-:W1:Y:S02]  /*0a70*/  MUFU.EX2 R2, R2 ;  /* 0x0000000200027308 */ /* 0x000e640000000800 */
[----:B-1----:R-:W-:-:S05]  /*0a80*/  FMUL R15, R15, R2 ;  /* 0x000000020f0f7220 */ /* 0x002fca0000400000 */
[----:B------:R0:W-:Y:S02]  /*0a90*/  STG.E desc[UR8][R8.64+0xc], R15 ;  /* 0x00000c0f08007986 */ /* 0x0001e4000c101908 */
.L_x_2:
[----:B------:R-:W-:Y:S05]  /*0aa0*/  @!P1 EXIT ;  /* 0x000000000000994d */ /* 0x000fea0003800000 */
[----:B------:R-:W-:Y:S02]  /*0ab0*/  ISETP.NE.AND P0, PT, R16, 0x1, PT ;  /* 0x000000011000780c */ /* 0x000fe40003f05270 */
[----:B------:R-:W-:-:S04]  /*0ac0*/  LOP3.LUT R3, R3, 0x1, RZ, 0xc0, !PT ;  /* 0x0000000103037812 */ /* 0x000fc800078ec0ff */
[----:B------:R-:W-:-:S07]  /*0ad0*/  ISETP.NE.U32.AND P1, PT, R3, 0x1, PT ;  /* 0x000000010300780c */ /* 0x000fce0003f25070 */
[----:B------:R-:W-:Y:S06]  /*0ae0*/  @!P0 BRA `(.L_x_3) ;  /* 0x0000000000708947 */ /* 0x000fec0003800000 */
[----:B------:R-:W1:Y:S01]  /*0af0*/  LDC.64 R6, c[0x0][0x388] ;  /* 0x0000e200ff067b82 */ /* 0x000e620000000a00 */
[----:B--2---:R-:W-:-:S05]  /*0b00*/  IADD3 R11, PT, PT, R0, R5, RZ ;  /* 0x00000005000b7210 */ /* 0x004fca0007ffe0ff */
[----:B-1----:R-:W-:-:S05]  /*0b10*/  IMAD.WIDE R6, R11, 0x4, R6 ;  /* 0x000000040b067825 */ /* 0x002fca00078e0206 */
[----:B------:R-:W2:Y:S01]  /*0b20*/  LDG.E R4, desc[UR8][R6.64] ;  /* 0x0000000806047981 */ /* 0x000ea2000c1e1900 */
[----:B0-----:R-:W-:Y:S01]  /*0b30*/  HFMA2 R15, -RZ, RZ, 3.7421875, 0 ;  /* 0x437c0000ff0f7431 */ /* 0x001fe200000001ff */
[----:B------:R-:W-:-:S05]  /*0b40*/  MOV R13, 0x3bbb989d ;  /* 0x3bbb989d000d7802 */ /* 0x000fca0000000f00 */
[----:B--2---:R-:W-:-:S04]  /*0b50*/  FFMA.SAT R2, R4, R13, 0.5 ;  /* 0x3f00000004027423 */ /* 0x004fc8000000200d */
[----:B------:R-:W-:Y:S02]  /*0b60*/  FFMA.RM R8, R2, R15, 12582913 ;  /* 0x4b40000102087423 */ /* 0x000fe4000000400f */
[----:B------:R-:W0:Y:S02]  /*0b70*/  LDC.64 R2, c[0x0][0x390] ;  /* 0x0000e400ff027b82 */ /* 0x000e240000000a00 */
[C---:B------:R-:W-:Y:S01]  /*0b80*/  FADD R9, R8.reuse, -12583039 ;  /* 0xcb40007f08097421 */ /* 0x040fe20000000000 */
[----:B------:R-:W-:-:S03]  /*0b90*/  SHF.L.U32 R8, R8, 0x17, RZ ;  /* 0x0000001708087819 */ /* 0x000fc600000006ff */
[----:B------:R-:W-:-:S04]  /*0ba0*/  FFMA R9, R4, 1.4426950216293334961, -R9 ;  /* 0x3fb8aa3b04097823 */ /* 0x000fc80000000809 */
[----:B------:R-:W-:-:S06]  /*0bb0*/  FFMA R9, R4, 1.925963033500011079e-08, R9 ;  /* 0x32a5706004097823 */ /* 0x000fcc0000000009 */
[----:B------:R-:W1:Y:S01]  /*0bc0*/  MUFU.EX2 R9, R9 ;  /* 0x0000000900097308 */ /* 0x000e620000000800 */
[----:B0-----:R-:W-:-:S04]  /*0bd0*/  IMAD.WIDE R2, R11, 0x4, R2 ;  /* 0x000000040b027825 */ /* 0x001fc800078e0202 */
[----:B-1----:R-:W-:-:S05]  /*0be0*/  FMUL R11, R8, R9 ;  /* 0x00000009080b7220 */ /* 0x002fca0000400000 */
[----:B------:R1:W-:Y:S04]  /*0bf0*/  STG.E desc[UR8][R2.64], R11 ;  /* 0x0000000b02007986 */ /* 0x0003e8000c101908 */
[----:B------:R-:W2:Y:S01]  /*0c00*/  LDG.E R6, desc[UR8][R6.64+0x4] ;  /* 0x0000040806067981 */ /* 0x000ea2000c1e1900 */
[----:B------:R-:W-:Y:S01]  /*0c10*/  IADD3 R5, PT, PT, R5, 0x2, RZ ;  /* 0x0000000205057810 */ /* 0x000fe20007ffe0ff */
[----:B--2---:R-:W-:-:S04]  /*0c20*/  FFMA.SAT R4, R6, R13, 0.5 ;  /* 0x3f00000006047423 */ /* 0x004fc8000000200d */
[----:B------:R-:W-:-:S04]  /*0c30*/  FFMA.RM R4, R4, R15, 12582913 ;  /* 0x4b40000104047423 */ /* 0x000fc8000000400f */
[C---:B------:R-:W-:Y:S01]  /*0c40*/  FADD R13, R4.reuse, -12583039 ;  /* 0xcb40007f040d7421 */ /* 0x040fe20000000000 */
[----:B------:R-:W-:-:S03]  /*0c50*/  SHF.L.U32 R4, R4, 0x17, RZ ;  /* 0x0000001704047819 */ /* 0x000fc600000006ff */
[----:B------:R-:W-:-:S04]  /*0c60*/  FFMA R13, R6, 1.4426950216293334961, -R13 ;  /* 0x3fb8aa3b060d7823 */ /* 0x000fc8000000080d */
[----:B------:R-:W-:-:S06]  /*0c70*/  FFMA R13, R6, 1.925963033500011079e-08, R13 ;  /* 0x32a57060060d7823 */ /* 0x000fcc000000000d */
[----:B------:R-:W0:Y:S02]  /*0c80*/  MUFU.EX2 R13, R13 ;  /* 0x0000000d000d7308 */ /* 0x000e240000000800 */
[----:B0-----:R-:W-:-:S05]  /*0c90*/  FMUL R9, R4, R13 ;  /* 0x0000000d04097220 */ /* 0x001fca0000400000 */
[----:B------:R1:W-:Y:S02]  /*0ca0*/  STG.E desc[UR8][R2.64+0x4], R9 ;  /* 0x0000040902007986 */ /* 0x0003e4000c101908 */
.L_x_3:
[----:B------:R-:W-:Y:S05]  /*0cb0*/  @P1 EXIT ;  /* 0x000000000000194d */ /* 0x000fea0003800000 */
[----:B-1----:R-:W1:Y:S01]  /*0cc0*/  LDC.64 R2, c[0x0][0x388] ;  /* 0x0000e200ff027b82 */ /* 0x002e620000000a00 */
[----:B------:R-:W-:-:S05]  /*0cd0*/  IADD3 R7, PT, PT, R0, R5, RZ ;  /* 0x0000000500077210 */ /* 0x000fca0007ffe0ff */
[----:B-1----:R-:W-:-:S06]  /*0ce0*/  IMAD.WIDE R2, R7, 0x4, R2 ;  /* 0x0000000407027825 */ /* 0x002fcc00078e0202 */
[----:B------:R-:W3:Y:S01]  /*0cf0*/  LDG.E R2, desc[UR8][R2.64] ;  /* 0x0000000802027981 */ /* 0x000ee2000c1e1900 */
[----:B0-2---:R-:W-:Y:S01]  /*0d00*/  HFMA2 R9, -RZ, RZ, 3.7421875, 0 ;  /* 0x437c0000ff097431 */ /* 0x005fe200000001ff */
[----:B------:R-:W-:-:S05]  /*0d10*/  MOV R5, 0x3bbb989d ;  /* 0x3bbb989d00057802 */ /* 0x000fca0000000f00 */
[----:B---3--:R-:W-:Y:S02]  /*0d20*/  FFMA.SAT R0, R2, R5, 0.5 ;  /* 0x3f00000002007423 */ /* 0x008fe40000002005 */
[----:B------:R-:W0:Y:S02]  /*0d30*/  LDC.64 R4, c[0x0][0x390] ;  /* 0x0000e400ff047b82 */ /* 0x000e240000000a00 */
[----:B------:R-:W-:-:S04]  /*0d40*/  FFMA.RM R0, R0, R9, 12582913 ;  /* 0x4b40000100007423 */ /* 0x000fc80000004009 */
[C---:B------:R-:W-:Y:S01]  /*0d50*/  FADD R9, R0.reuse, -12583039 ;  /* 0xcb40007f00097421 */ /* 0x040fe20000000000 */
[----:B------:R-:W-:-:S03]  /*0d60*/  SHF.L.U32 R0, R0, 0x17, RZ ;  /* 0x0000001700007819 */ /* 0x000fc600000006ff */
[----:B------:R-:W-:-:S04]  /*0d70*/  FFMA R9, R2, 1.4426950216293334961, -R9 ;  /* 0x3fb8aa3b02097823 */ /* 0x000fc80000000809 */
[----:B------:R-:W-:-:S06]  /*0d80*/  FFMA R9, R2, 1.925963033500011079e-08, R9 ;  /* 0x32a5706002097823 */ /* 0x000fcc0000000009 */
[----:B------:R-:W1:Y:S01]  /*0d90*/  MUFU.EX2 R9, R9 ;  /* 0x0000000900097308 */ /* 0x000e620000000800 */
[----:B0-----:R-:W-:-:S04]  /*0da0*/  IMAD.WIDE R2, R7, 0x4, R4 ;  /* 0x0000000407027825 */ /* 0x001fc800078e0204 */
[----:B-1----:R-:W-:-:S05]  /*0db0*/  FMUL R5, R0, R9 ;  /* 0x0000000900057220 */ /* 0x002fca0000400000 */
[----:B------:R-:W-:Y:S01]  /*0dc0*/  STG.E desc[UR8][R2.64], R5 ;  /* 0x0000000502007986 */ /* 0x000fe2000c101908 */
[----:B------:R-:W-:Y:S05]  /*0dd0*/  EXIT ;  /* 0x000000000000794d */ /* 0x000fea0003800000 */
.L_x_4:
[----:B------:R-:W-:-:S00]  /*0de0*/  BRA `(.L_x_4) ;  /* 0xfffffffc00fc7947 */ /* 0x000fc0000383ffff */
[----:B------:R-:W-:-:S00]  /*0df0*/  NOP ;  /* 0x0000000000007918 */ /* 0x000fc00000000000 */
        /* <DEDUP_REMOVED lines=8> */
.L_x_5:


//--------------------- .nv.shared.reserved.0     --------------------------
	.section	.nv.shared.reserved.0,"aw",@nobits
	.weak		__nv_reservedSMEM_offset_0_alias
	.size		__nv_reservedSMEM_offset_0_alias, 0, 64
	.other		__nv_reservedSMEM_offset_0_alias,@"STO_CUDA_RESERVED_SHARED STV_DEFAULT"
__nv_reservedSMEM_offset_0_alias:
	.zero		0
	.zero		64


//--------------------- .nv.constant0.kernel      --------------------------
	.section	.nv.constant0.kernel,"a",@progbits
	.sectionflags	@""
	.align	4
.nv.constant0.kernel:
	.zero		920


//--------------------- SYMBOLS --------------------------

	.type		.nv.reservedSmem.offset0,@object
	.size		.nv.reservedSmem.offset0,0x4
